//
// Generated by NVIDIA NVVM Compiler
//
// Compiler Build ID: CL-36424714
// Cuda compilation tools, release 13.0, V13.0.88
// Based on NVVM 20.0.0
//

.version 9.0
.target sm_100
.address_size 64

	// .globl	_Z15pagerank_kernelPfS_S_i

.visible .entry _Z15pagerank_kernelPfS_S_i(
	.param .u64 .ptr .align 1 _Z15pagerank_kernelPfS_S_i_param_0,
	.param .u64 .ptr .align 1 _Z15pagerank_kernelPfS_S_i_param_1,
	.param .u64 .ptr .align 1 _Z15pagerank_kernelPfS_S_i_param_2,
	.param .u32 _Z15pagerank_kernelPfS_S_i_param_3
)
{
	.reg .pred 	%p<11>;
	.reg .b32 	%r<37>;
	.reg .b32 	%f<116>;
	.reg .b64 	%rd<32>;

	ld.param.u64 	%rd11, [_Z15pagerank_kernelPfS_S_i_param_0];
	ld.param.u64 	%rd12, [_Z15pagerank_kernelPfS_S_i_param_1];
	ld.param.u64 	%rd10, [_Z15pagerank_kernelPfS_S_i_param_2];
	ld.param.u32 	%r23, [_Z15pagerank_kernelPfS_S_i_param_3];
	cvta.to.global.u64 	%rd1, %rd11;
	cvta.to.global.u64 	%rd2, %rd12;
	mov.u32 	%r24, %ctaid.x;
	mov.u32 	%r25, %ntid.x;
	mov.u32 	%r26, %tid.x;
	mad.lo.s32 	%r1, %r24, %r25, %r26;
	setp.ge.s32 	%p1, %r1, %r23;
	@%p1 bra 	$L__BB0_15;
	setp.lt.s32 	%p2, %r23, 1;
	mov.f32 	%f115, 0f00000000;
	@%p2 bra 	$L__BB0_14;
	mul.lo.s32 	%r2, %r23, %r1;
	and.b32  	%r3, %r23, 15;
	setp.lt.u32 	%p3, %r23, 16;
	mov.f32 	%f115, 0f00000000;
	mov.b32 	%r33, 0;
	@%p3 bra 	$L__BB0_5;
	and.b32  	%r33, %r23, 2147483632;
	neg.s32 	%r31, %r33;
	add.s64 	%rd3, %rd1, 32;
	add.s64 	%rd30, %rd2, 32;
	mov.f32 	%f115, 0f00000000;
	mov.u32 	%r30, %r2;
$L__BB0_4:
	.pragma "nounroll";
	mul.wide.s32 	%rd13, %r30, 4;
	add.s64 	%rd14, %rd3, %rd13;
	ld.global.f32 	%f18, [%rd14+-32];
	ld.global.f32 	%f19, [%rd30+-32];
	fma.rn.f32 	%f20, %f18, %f19, %f115;
	ld.global.f32 	%f21, [%rd14+-28];
	ld.global.f32 	%f22, [%rd30+-28];
	fma.rn.f32 	%f23, %f21, %f22, %f20;
	ld.global.f32 	%f24, [%rd14+-24];
	ld.global.f32 	%f25, [%rd30+-24];
	fma.rn.f32 	%f26, %f24, %f25, %f23;
	ld.global.f32 	%f27, [%rd14+-20];
	ld.global.f32 	%f28, [%rd30+-20];
	fma.rn.f32 	%f29, %f27, %f28, %f26;
	ld.global.f32 	%f30, [%rd14+-16];
	ld.global.f32 	%f31, [%rd30+-16];
	fma.rn.f32 	%f32, %f30, %f31, %f29;
	ld.global.f32 	%f33, [%rd14+-12];
	ld.global.f32 	%f34, [%rd30+-12];
	fma.rn.f32 	%f35, %f33, %f34, %f32;
	ld.global.f32 	%f36, [%rd14+-8];
	ld.global.f32 	%f37, [%rd30+-8];
	fma.rn.f32 	%f38, %f36, %f37, %f35;
	ld.global.f32 	%f39, [%rd14+-4];
	ld.global.f32 	%f40, [%rd30+-4];
	fma.rn.f32 	%f41, %f39, %f40, %f38;
	ld.global.f32 	%f42, [%rd14];
	ld.global.f32 	%f43, [%rd30];
	fma.rn.f32 	%f44, %f42, %f43, %f41;
	ld.global.f32 	%f45, [%rd14+4];
	ld.global.f32 	%f46, [%rd30+4];
	fma.rn.f32 	%f47, %f45, %f46, %f44;
	ld.global.f32 	%f48, [%rd14+8];
	ld.global.f32 	%f49, [%rd30+8];
	fma.rn.f32 	%f50, %f48, %f49, %f47;
	ld.global.f32 	%f51, [%rd14+12];
	ld.global.f32 	%f52, [%rd30+12];
	fma.rn.f32 	%f53, %f51, %f52, %f50;
	ld.global.f32 	%f54, [%rd14+16];
	ld.global.f32 	%f55, [%rd30+16];
	fma.rn.f32 	%f56, %f54, %f55, %f53;
	ld.global.f32 	%f57, [%rd14+20];
	ld.global.f32 	%f58, [%rd30+20];
	fma.rn.f32 	%f59, %f57, %f58, %f56;
	ld.global.f32 	%f60, [%rd14+24];
	ld.global.f32 	%f61, [%rd30+24];
	fma.rn.f32 	%f62, %f60, %f61, %f59;
	ld.global.f32 	%f63, [%rd14+28];
	ld.global.f32 	%f64, [%rd30+28];
	fma.rn.f32 	%f115, %f63, %f64, %f62;
	add.s32 	%r31, %r31, 16;
	add.s32 	%r30, %r30, 16;
	add.s64 	%rd30, %rd30, 64;
	setp.ne.s32 	%p4, %r31, 0;
	@%p4 bra 	$L__BB0_4;
$L__BB0_5:
	setp.eq.s32 	%p5, %r3, 0;
	@%p5 bra 	$L__BB0_14;
	and.b32  	%r11, %r23, 7;
	setp.lt.u32 	%p6, %r3, 8;
	@%p6 bra 	$L__BB0_8;
	add.s32 	%r28, %r33, %r2;
	mul.wide.s32 	%rd15, %r28, 4;
	add.s64 	%rd16, %rd1, %rd15;
	ld.global.f32 	%f66, [%rd16];
	mul.wide.u32 	%rd17, %r33, 4;
	add.s64 	%rd18, %rd2, %rd17;
	ld.global.f32 	%f67, [%rd18];
	fma.rn.f32 	%f68, %f66, %f67, %f115;
	ld.global.f32 	%f69, [%rd16+4];
	ld.global.f32 	%f70, [%rd18+4];
	fma.rn.f32 	%f71, %f69, %f70, %f68;
	ld.global.f32 	%f72, [%rd16+8];
	ld.global.f32 	%f73, [%rd18+8];
	fma.rn.f32 	%f74, %f72, %f73, %f71;
	ld.global.f32 	%f75, [%rd16+12];
	ld.global.f32 	%f76, [%rd18+12];
	fma.rn.f32 	%f77, %f75, %f76, %f74;
	ld.global.f32 	%f78, [%rd16+16];
	ld.global.f32 	%f79, [%rd18+16];
	fma.rn.f32 	%f80, %f78, %f79, %f77;
	ld.global.f32 	%f81, [%rd16+20];
	ld.global.f32 	%f82, [%rd18+20];
	fma.rn.f32 	%f83, %f81, %f82, %f80;
	ld.global.f32 	%f84, [%rd16+24];
	ld.global.f32 	%f85, [%rd18+24];
	fma.rn.f32 	%f86, %f84, %f85, %f83;
	ld.global.f32 	%f87, [%rd16+28];
	ld.global.f32 	%f88, [%rd18+28];
	fma.rn.f32 	%f115, %f87, %f88, %f86;
	add.s32 	%r33, %r33, 8;
$L__BB0_8:
	setp.eq.s32 	%p7, %r11, 0;
	@%p7 bra 	$L__BB0_14;
	and.b32  	%r14, %r23, 3;
	setp.lt.u32 	%p8, %r11, 4;
	@%p8 bra 	$L__BB0_11;
	add.s32 	%r29, %r33, %r2;
	mul.wide.s32 	%rd19, %r29, 4;
	add.s64 	%rd20, %rd1, %rd19;
	ld.global.f32 	%f90, [%rd20];
	mul.wide.u32 	%rd21, %r33, 4;
	add.s64 	%rd22, %rd2, %rd21;
	ld.global.f32 	%f91, [%rd22];
	fma.rn.f32 	%f92, %f90, %f91, %f115;
	ld.global.f32 	%f93, [%rd20+4];
	ld.global.f32 	%f94, [%rd22+4];
	fma.rn.f32 	%f95, %f93, %f94, %f92;
	ld.global.f32 	%f96, [%rd20+8];
	ld.global.f32 	%f97, [%rd22+8];
	fma.rn.f32 	%f98, %f96, %f97, %f95;
	ld.global.f32 	%f99, [%rd20+12];
	ld.global.f32 	%f100, [%rd22+12];
	fma.rn.f32 	%f115, %f99, %f100, %f98;
	add.s32 	%r33, %r33, 4;
$L__BB0_11:
	setp.eq.s32 	%p9, %r14, 0;
	@%p9 bra 	$L__BB0_14;
	mul.wide.u32 	%rd23, %r33, 4;
	add.s64 	%rd31, %rd2, %rd23;
	add.s32 	%r36, %r33, %r2;
	neg.s32 	%r35, %r14;
$L__BB0_13:
	.pragma "nounroll";
	mul.wide.s32 	%rd24, %r36, 4;
	add.s64 	%rd25, %rd1, %rd24;
	ld.global.f32 	%f101, [%rd25];
	ld.global.f32 	%f102, [%rd31];
	fma.rn.f32 	%f115, %f101, %f102, %f115;
	add.s64 	%rd31, %rd31, 4;
	add.s32 	%r36, %r36, 1;
	add.s32 	%r35, %r35, 1;
	setp.ne.s32 	%p10, %r35, 0;
	@%p10 bra 	$L__BB0_13;
$L__BB0_14:
	cvta.to.global.u64 	%rd26, %rd10;
	mul.wide.s32 	%rd27, %r1, 4;
	add.s64 	%rd28, %rd26, %rd27;
	st.global.f32 	[%rd28], %f115;
	cvt.rn.f32.s32 	%f103, %r23;
	mov.f32 	%f104, 0f3E199998;
	div.rn.f32 	%f105, %f104, %f103;
	fma.rn.f32 	%f106, %f115, 0f3F59999A, %f105;
	add.s64 	%rd29, %rd2, %rd27;
	st.global.f32 	[%rd29], %f106;
$L__BB0_15:
	ret;

}


// ===== COMPILED SASS (sm_100) =====

	.target	sm_100

	.elftype	@"ET_EXEC"


//--------------------- .note.nv.tkinfo           --------------------------
	.section	.note.nv.tkinfo,"",@"SHT_NOTE"
	.sectionflags	@"SHF_NOTE_NV_TKINFO"
	.tkinfo
        /*0018*/ 	.word	0x00000002
        /*0030*/ 	.string	""
        /*0030*/ 	.string	"ptxas"
        /*0030*/ 	.string	"Cuda compilation tools, release 13.0, V13.0.88"
        /*0030*/ 	.string	"Build cuda_13.0.r13.0/compiler.36424714_0"
        /*0030*/ 	.string	"-arch sm_100 -m 64 "



//--------------------- .note.nv.cuinfo           --------------------------
	.section	.note.nv.cuinfo,"",@"SHT_NOTE"
	.sectionflags	@"SHF_NOTE_NV_CUINFO"
        /*0018*/ 	.short	0x0002
        /*001a*/ 	.short	0x0064
        /*001c*/ 	.short	0x0082
	.zero		2


//--------------------- .nv.info                  --------------------------
	.section	.nv.info,"",@"SHT_CUDA_INFO"
	.align	4


	//----- nvinfo : EIATTR_REGCOUNT
	.align		4
        /*0000*/ 	.byte	0x04, 0x2f
        /*0002*/ 	.short	(.L_1 - .L_0)
	.align		4
.L_0:
        /*0004*/ 	.word	index@(_Z15pagerank_kernelPfS_S_i)
        /*0008*/ 	.word	0x0000001e


	//----- nvinfo : EIATTR_FRAME_SIZE
	.align		4
.L_1:
        /*000c*/ 	.byte	0x04, 0x11
        /*000e*/ 	.short	(.L_3 - .L_2)
	.align		4
.L_2:
        /*0010*/ 	.word	index@($__internal_0_$__cuda_sm3x_div_rn_noftz_f32_slowpath)
        /*0014*/ 	.word	0x00000000


	//----- nvinfo : EIATTR_FRAME_SIZE
	.align		4
.L_3:
        /*0018*/ 	.byte	0x04, 0x11
        /*001a*/ 	.short	(.L_5 - .L_4)
	.align		4
.L_4:
        /*001c*/ 	.word	index@(_Z15pagerank_kernelPfS_S_i)
        /*0020*/ 	.word	0x00000000


	//----- nvinfo : EIATTR_MIN_STACK_SIZE
	.align		4
.L_5:
        /*0024*/ 	.byte	0x04, 0x12
        /*0026*/ 	.short	(.L_7 - .L_6)
	.align		4
.L_6:
        /*0028*/ 	.word	index@(_Z15pagerank_kernelPfS_S_i)
        /*002c*/ 	.word	0x00000000
.L_7:


//--------------------- .nv.compat                --------------------------
	.section	.nv.compat,"",@"SHT_CUDA_COMPAT_INFO"
	.align	4
        /*0000*/ 	.byte	0x02, 0x09, 0x00, 0x00, 0x02, 0x02, 0x01, 0x00, 0x02, 0x05, 0x05, 0x00, 0x03, 0x07, 0x01, 0x01
        /*0010*/ 	.byte	0x02, 0x03, 0x00, 0x00, 0x02, 0x06, 0x01, 0x00, 0x04, 0x0b, 0x08, 0x00, 0x01, 0x00, 0x00, 0x00
        /*0020*/ 	.byte	0x00, 0x00, 0x00, 0x00


//--------------------- .nv.info._Z15pagerank_kernelPfS_S_i --------------------------
	.section	.nv.info._Z15pagerank_kernelPfS_S_i,"",@"SHT_CUDA_INFO"
	.sectionflags	@""
	.align	4


	//----- nvinfo : EIATTR_CUDA_API_VERSION
	.align		4
        /*0000*/ 	.byte	0x04, 0x37
        /*0002*/ 	.short	(.L_9 - .L_8)
.L_8:
        /*0004*/ 	.word	0x00000082


	//----- nvinfo : EIATTR_KPARAM_INFO
	.align		4
.L_9:
        /*0008*/ 	.byte	0x04, 0x17
        /*000a*/ 	.short	(.L_11 - .L_10)
.L_10:
        /*000c*/ 	.word	0x00000000
        /*0010*/ 	.short	0x0003
        /*0012*/ 	.short	0x0018
        /*0014*/ 	.byte	0x00, 0xf0, 0x11, 0x00


	//----- nvinfo : EIATTR_KPARAM_INFO
	.align		4
.L_11:
        /*0018*/ 	.byte	0x04, 0x17
        /*001a*/ 	.short	(.L_13 - .L_12)
.L_12:
        /*001c*/ 	.word	0x00000000
        /*0020*/ 	.short	0x0002
        /*0022*/ 	.short	0x0010
        /*0024*/ 	.byte	0x00, 0xf5, 0x21, 0x00


	//----- nvinfo : EIATTR_KPARAM_INFO
	.align		4
.L_13:
        /*0028*/ 	.byte	0x04, 0x17
        /*002a*/ 	.short	(.L_15 - .L_14)
.L_14:
        /*002c*/ 	.word	0x00000000
        /*0030*/ 	.short	0x0001
        /*0032*/ 	.short	0x0008
        /*0034*/ 	.byte	0x00, 0xf5, 0x21, 0x00


	//----- nvinfo : EIATTR_KPARAM_INFO
	.align		4
.L_15:
        /*0038*/ 	.byte	0x04, 0x17
        /*003a*/ 	.short	(.L_17 - .L_16)
.L_16:
        /*003c*/ 	.word	0x00000000
        /*0040*/ 	.short	0x0000
        /*0042*/ 	.short	0x0000
        /*0044*/ 	.byte	0x00, 0xf5, 0x21, 0x00


	//----- nvinfo : EIATTR_SPARSE_MMA_MASK
	.align		4
.L_17:
        /*0048*/ 	.byte	0x03, 0x50
        /*004a*/ 	.short	0x0000


	//----- nvinfo : EIATTR_MAXREG_COUNT
	.align		4
        /*004c*/ 	.byte	0x03, 0x1b
        /*004e*/ 	.short	0x00ff


	//----- nvinfo : EIATTR_MERCURY_ISA_VERSION
	.align		4
        /*0050*/ 	.byte	0x03, 0x5f
        /*0052*/ 	.short	0x0101


	//----- nvinfo : EIATTR_VRC_CTA_INIT_COUNT
	.align		4
        /*0054*/ 	.byte	0x02, 0x4a
	.zero		1
	.zero		1


	//----- nvinfo : EIATTR_EXIT_INSTR_OFFSETS
	.align		4
        /*0058*/ 	.byte	0x04, 0x1c
        /*005a*/ 	.short	(.L_19 - .L_18)


	//   ....[0]....
.L_18:
        /*005c*/ 	.word	0x00000070


	//   ....[1]....
        /*0060*/ 	.word	0x00000b90


	//----- nvinfo : EIATTR_CRS_STACK_SIZE
	.align		4
.L_19:
        /*0064*/ 	.byte	0x04, 0x1e
        /*0066*/ 	.short	(.L_21 - .L_20)
.L_20:
        /*0068*/ 	.word	0x00000000


	//----- nvinfo : EIATTR_CBANK_PARAM_SIZE
	.align		4
.L_21:
        /*006c*/ 	.byte	0x03, 0x19
        /*006e*/ 	.short	0x001c


	//----- nvinfo : EIATTR_PARAM_CBANK
	.align		4
        /*0070*/ 	.byte	0x04, 0x0a
        /*0072*/ 	.short	(.L_23 - .L_22)
	.align		4
.L_22:
        /*0074*/ 	.word	index@(.nv.constant0._Z15pagerank_kernelPfS_S_i)
        /*0078*/ 	.short	0x0380
        /*007a*/ 	.short	0x001c


	//----- nvinfo : EIATTR_SW_WAR
	.align		4
.L_23:
        /*007c*/ 	.byte	0x04, 0x36
        /*007e*/ 	.short	(.L_25 - .L_24)
.L_24:
        /*0080*/ 	.word	0x00000008
.L_25:


//--------------------- .nv.callgraph             --------------------------
	.section	.nv.callgraph,"",@"SHT_CUDA_CALLGRAPH"
	.align	4
	.sectionentsize	8
	.align		4
        /*0000*/ 	.word	0x00000000
	.align		4
        /*0004*/ 	.word	0xffffffff
	.align		4
        /*0008*/ 	.word	0x00000000
	.align		4
        /*000c*/ 	.word	0xfffffffe
	.align		4
        /*0010*/ 	.word	0x00000000
	.align		4
        /*0014*/ 	.word	0xfffffffd
	.align		4
        /*0018*/ 	.word	0x00000000
	.align		4
        /*001c*/ 	.word	0xfffffffc


//--------------------- .text._Z15pagerank_kernelPfS_S_i --------------------------
	.section	.text._Z15pagerank_kernelPfS_S_i,"ax",@progbits
	.align	128
        .global         _Z15pagerank_kernelPfS_S_i
        .type           _Z15pagerank_kernelPfS_S_i,@function
        .size           _Z15pagerank_kernelPfS_S_i,(.L_x_16 - _Z15pagerank_kernelPfS_S_i)
        .other          _Z15pagerank_kernelPfS_S_i,@"STO_CUDA_ENTRY STV_DEFAULT"
_Z15pagerank_kernelPfS_S_i:
.text._Z15pagerank_kernelPfS_S_i:
[----:B------:R-:W-:Y:S01]  /*0000*/  LDC R1, c[0x0][0x37c] ;  /* 0x0000df00ff017b82 */ /* 0x000fe20000000800 */
[----:B------:R-:W0:Y:S07]  /*0010*/  S2R R3, SR_TID.X ;  /* 0x0000000000037919 */ /* 0x000e2e0000002100 */
[----:B------:R-:W0:Y:S01]  /*0020*/  S2UR UR4, SR_CTAID.X ;  /* 0x00000000000479c3 */ /* 0x000e220000002500 */
[----:B------:R-:W1:Y:S07]  /*0030*/  LDCU UR16, c[0x0][0x398] ;  /* 0x00007300ff1077ac */ /* 0x000e6e0008000800 */
[----:B------:R-:W0:Y:S02]  /*0040*/  LDC R6, c[0x0][0x360] ;  /* 0x0000d800ff067b82 */ /* 0x000e240000000800 */
[----:B0-----:R-:W-:-:S05]  /*0050*/  IMAD R6, R6, UR4, R3 ;  /* 0x0000000406067c24 */ /* 0x001fca000f8e0203 */
[----:B-1----:R-:W-:-:S13]  /*0060*/  ISETP.GE.AND P0, PT, R6, UR16, PT ;  /* 0x0000001006007c0c */ /* 0x002fda000bf06270 */
[----:B------:R-:W-:Y:S05]  /*0070*/  @P0 EXIT ;  /* 0x000000000000094d */ /* 0x000fea0003800000 */
[----:B------:R-:W-:Y:S01]  /*0080*/  UISETP.GE.AND UP0, UPT, UR16, 0x1, UPT ;  /* 0x000000011000788c */ /* 0x000fe2000bf06270 */
[----:B------:R-:W-:Y:S01]  /*0090*/  HFMA2 R15, -RZ, RZ, 0, 0 ;  /* 0x00000000ff0f7431 */ /* 0x000fe200000001ff */
[----:B------:R-:W0:Y:S07]  /*00a0*/  LDCU.64 UR14, c[0x0][0x358] ;  /* 0x00006b00ff0e77ac */ /* 0x000e2e0008000a00 */
[----:B------:R-:W-:Y:S05]  /*00b0*/  BRA.U !UP0, `(.L_x_0) ;  /* 0x0000000908607547 */ /* 0x000fea000b800000 */
[----:B------:R-:W-:Y:S02]  /*00c0*/  UISETP.GE.U32.AND UP1, UPT, UR16, 0x10, UPT ;  /* 0x000000101000788c */ /* 0x000fe4000bf26070 */
[----:B------:R-:W-:Y:S01]  /*00d0*/  IMAD R7, R6, UR16, RZ ;  /* 0x0000001006077c24 */ /* 0x000fe2000f8e02ff */
[----:B------:R-:W-:Y:S01]  /*00e0*/  ULOP3.LUT UR12, UR16, 0xf, URZ, 0xc0, !UPT ;  /* 0x0000000f100c7892 */ /* 0x000fe2000f8ec0ff */
[----:B------:R-:W-:Y:S01]  /*00f0*/  MOV R15, RZ ;  /* 0x000000ff000f7202 */ /* 0x000fe20000000f00 */
[----:B------:R-:W-:Y:S02]  /*0100*/  IMAD.MOV.U32 R8, RZ, RZ, RZ ;  /* 0x000000ffff087224 */ /* 0x000fe400078e00ff */
[----:B------:R-:W-:Y:S02]  /*0110*/  UISETP.NE.AND UP0, UPT, UR12, URZ, UPT ;  /* 0x000000ff0c00728c */ /* 0x000fe4000bf05270 */
[----:B------:R-:W-:Y:S09]  /*0120*/  BRA.U !UP1, `(.L_x_1) ;  /* 0x0000000509147547 */ /* 0x000ff2000b800000 */
[----:B------:R-:W1:Y:S01]  /*0130*/  LDCU.128 UR8, c[0x0][0x380] ;  /* 0x00007000ff0877ac */ /* 0x000e620008000c00 */
[----:B------:R-:W-:Y:S02]  /*0140*/  MOV R15, RZ ;  /* 0x000000ff000f7202 */ /* 0x000fe40000000f00 */
[----:B------:R-:W-:Y:S01]  /*0150*/  MOV R0, R7 ;  /* 0x0000000700007202 */ /* 0x000fe20000000f00 */
[----:B------:R-:W-:-:S06]  /*0160*/  ULOP3.LUT UR13, UR16, 0x7ffffff0, URZ, 0xc0, !UPT ;  /* 0x7ffffff0100d7892 */ /* 0x000fcc000f8ec0ff */
[----:B------:R-:W-:Y:S01]  /*0170*/  IMAD.U32 R8, RZ, RZ, UR13 ;  /* 0x0000000dff087e24 */ /* 0x000fe2000f8e00ff */
[----:B-1----:R-:W-:Y:S02]  /*0180*/  UIADD3 UR4, UP2, UPT, UR10, 0x20, URZ ;  /* 0x000000200a047890 */ /* 0x002fe4000ff5e0ff */
[----:B------:R-:W-:Y:S02]  /*0190*/  UIADD3 UR6, UP1, UPT, UR8, 0x20, URZ ;  /* 0x0000002008067890 */ /* 0x000fe4000ff3e0ff */
[----:B------:R-:W-:Y:S02]  /*01a0*/  UIADD3.X UR5, UPT, UPT, URZ, UR11, URZ, UP2, !UPT ;  /* 0x0000000bff057290 */ /* 0x000fe400097fe4ff */
[----:B------:R-:W-:Y:S01]  /*01b0*/  MOV R2, UR4 ;  /* 0x0000000400027c02 */ /* 0x000fe20008000f00 */
[----:B------:R-:W-:Y:S02]  /*01c0*/  UIADD3 UR8, UPT, UPT, -UR13, URZ, URZ ;  /* 0x000000ff0d087290 */ /* 0x000fe4000fffe1ff */
[----:B------:R-:W-:Y:S01]  /*01d0*/  UIADD3.X UR7, UPT, UPT, URZ, UR9, URZ, UP1, !UPT ;  /* 0x00000009ff077290 */ /* 0x000fe20008ffe4ff */
[----:B------:R-:W-:-:S11]  /*01e0*/  MOV R3, UR5 ;  /* 0x0000000500037c02 */ /* 0x000fd60008000f00 */
.L_x_2:
[----:B------:R-:W-:Y:S01]  /*01f0*/  MOV R5, UR7 ;  /* 0x0000000700057c02 */ /* 0x000fe20008000f00 */
[----:B------:R-:W-:Y:S01]  /*0200*/  IMAD.U32 R4, RZ, RZ, UR6 ;  /* 0x00000006ff047e24 */ /* 0x000fe2000f8e00ff */
[----:B0-----:R-:W2:Y:S03]  /*0210*/  LDG.E R17, desc[UR14][R2.64+-0x20] ;  /* 0xffffe00e02117981 */ /* 0x001ea6000c1e1900 */
[----:B------:R-:W-:Y:S01]  /*0220*/  IMAD.WIDE R4, R0, 0x4, R4 ;  /* 0x0000000400047825 */ /* 0x000fe200078e0204 */
[----:B------:R-:W3:Y:S04]  /*0230*/  LDG.E R25, desc[UR14][R2.64+-0x1c] ;  /* 0xffffe40e02197981 */ /* 0x000ee8000c1e1900 */
[----:B------:R-:W2:Y:S04]  /*0240*/  LDG.E R16, desc[UR14][R4.64+-0x20] ;  /* 0xffffe00e04107981 */ /* 0x000ea8000c1e1900 */
[----:B------:R-:W3:Y:S04]  /*0250*/  LDG.E R18, desc[UR14][R4.64+-0x1c] ;  /* 0xffffe40e04127981 */ /* 0x000ee8000c1e1900 */
[----:B------:R-:W4:Y:S04]  /*0260*/  LDG.E R19, desc[UR14][R2.64+-0x18] ;  /* 0xffffe80e02137981 */ /* 0x000f28000c1e1900 */
[----:B------:R-:W4:Y:S04]  /*0270*/  LDG.E R20, desc[UR14][R4.64+-0x18] ;  /* 0xffffe80e04147981 */ /* 0x000f28000c1e1900 */
[----:B------:R-:W5:Y:S04]  /*0280*/  LDG.E R22, desc[UR14][R2.64+-0x14] ;  /* 0xffffec0e02167981 */ /* 0x000f68000c1e1900 */
        /* <DEDUP_REMOVED lines=8> */
[----:B------:R-:W5:Y:S01]  /*0310*/  LDG.E R14, desc[UR14][R4.64+-0x4] ;  /* 0xfffffc0e040e7981 */ /* 0x000f62000c1e1900 */
[----:B--2---:R-:W-:-:S03]  /*0320*/  FFMA R17, R16, R17, R15 ;  /* 0x0000001110117223 */ /* 0x004fc6000000000f */
[----:B------:R-:W2:Y:S04]  /*0330*/  LDG.E R15, desc[UR14][R2.64] ;  /* 0x0000000e020f7981 */ /* 0x000ea8000c1e1900 */
[----:B------:R-:W2:Y:S01]  /*0340*/  LDG.E R16, desc[UR14][R4.64] ;  /* 0x0000000e04107981 */ /* 0x000ea2000c1e1900 */
[----:B---3--:R-:W-:-:S03]  /*0350*/  FFMA R25, R18, R25, R17 ;  /* 0x0000001912197223 */ /* 0x008fc60000000011 */
[----:B------:R-:W3:Y:S04]  /*0360*/  LDG.E R17, desc[UR14][R2.64+0x4] ;  /* 0x0000040e02117981 */ /* 0x000ee8000c1e1900 */
[----:B------:R-:W3:Y:S01]  /*0370*/  LDG.E R18, desc[UR14][R4.64+0x4] ;  /* 0x0000040e04127981 */ /* 0x000ee2000c1e1900 */
[----:B----4-:R-:W-:-:S03]  /*0380*/  FFMA R26, R20, R19, R25 ;  /* 0x00000013141a7223 */ /* 0x010fc60000000019 */
[----:B------:R-:W4:Y:S04]  /*0390*/  LDG.E R20, desc[UR14][R2.64+0x8] ;  /* 0x0000080e02147981 */ /* 0x000f28000c1e1900 */
[----:B------:R-:W4:Y:S01]  /*03a0*/  LDG.E R19, desc[UR14][R4.64+0x8] ;  /* 0x0000080e04137981 */ /* 0x000f22000c1e1900 */
[----:B-----5:R-:W-:-:S03]  /*03b0*/  FFMA R25, R21, R22, R26 ;  /* 0x0000001615197223 */ /* 0x020fc6000000001a */
[----:B------:R-:W5:Y:S04]  /*03c0*/  LDG.E R22, desc[UR14][R2.64+0xc] ;  /* 0x00000c0e02167981 */ /* 0x000f68000c1e1900 */
[----:B------:R-:W5:Y:S01]  /*03d0*/  LDG.E R21, desc[UR14][R4.64+0xc] ;  /* 0x00000c0e04157981 */ /* 0x000f62000c1e1900 */
[----:B------:R-:W-:-:S03]  /*03e0*/  FFMA R25, R24, R23, R25 ;  /* 0x0000001718197223 */ /* 0x000fc60000000019 */
[----:B------:R-:W5:Y:S04]  /*03f0*/  LDG.E R24, desc[UR14][R2.64+0x10] ;  /* 0x0000100e02187981 */ /* 0x000f68000c1e1900 */
[----:B------:R-:W5:Y:S01]  /*0400*/  LDG.E R23, desc[UR14][R4.64+0x10] ;  /* 0x0000100e04177981 */ /* 0x000f62000c1e1900 */
[----:B------:R-:W-:-:S03]  /*0410*/  FFMA R25, R10, R9, R25 ;  /* 0x000000090a197223 */ /* 0x000fc60000000019 */
[----:B------:R-:W5:Y:S04]  /*0420*/  LDG.E R10, desc[UR14][R2.64+0x14] ;  /* 0x0000140e020a7981 */ /* 0x000f68000c1e1900 */
[----:B------:R-:W5:Y:S01]  /*0430*/  LDG.E R9, desc[UR14][R4.64+0x14] ;  /* 0x0000140e04097981 */ /* 0x000f62000c1e1900 */
[----:B------:R-:W-:-:S03]  /*0440*/  FFMA R27, R12, R11, R25 ;  /* 0x0000000b0c1b7223 */ /* 0x000fc60000000019 */
[----:B------:R-:W5:Y:S04]  /*0450*/  LDG.E R11, desc[UR14][R2.64+0x18] ;  /* 0x0000180e020b7981 */ /* 0x000f68000c1e1900 */
[----:B------:R-:W5:Y:S04]  /*0460*/  LDG.E R12, desc[UR14][R4.64+0x18] ;  /* 0x0000180e040c7981 */ /* 0x000f68000c1e1900 */
[----:B------:R-:W5:Y:S04]  /*0470*/  LDG.E R25, desc[UR14][R4.64+0x1c] ;  /* 0x00001c0e04197981 */ /* 0x000f68000c1e1900 */
[----:B------:R0:W5:Y:S01]  /*0480*/  LDG.E R26, desc[UR14][R2.64+0x1c] ;  /* 0x00001c0e021a7981 */ /* 0x000162000c1e1900 */
[----:B------:R-:W-:Y:S01]  /*0490*/  FFMA R13, R14, R13, R27 ;  /* 0x0000000d0e0d7223 */ /* 0x000fe2000000001b */
[----:B------:R-:W-:-:S04]  /*04a0*/  UIADD3 UR8, UPT, UPT, UR8, 0x10, URZ ;  /* 0x0000001008087890 */ /* 0x000fc8000fffe0ff */
[----:B------:R-:W-:Y:S01]  /*04b0*/  UISETP.NE.AND UP1, UPT, UR8, URZ, UPT ;  /* 0x000000ff0800728c */ /* 0x000fe2000bf25270 */
[----:B0-----:R-:W-:Y:S01]  /*04c0*/  IADD3 R2, P0, PT, R2, 0x40, RZ ;  /* 0x0000004002027810 */ /* 0x001fe20007f1e0ff */
[----:B------:R-:W-:-:S03]  /*04d0*/  VIADD R0, R0, 0x10 ;  /* 0x0000001000007836 */ /* 0x000fc60000000000 */
[----:B------:R-:W-:Y:S01]  /*04e0*/  IADD3.X R3, PT, PT, RZ, R3, RZ, P0, !PT ;  /* 0x00000003ff037210 */ /* 0x000fe200007fe4ff */
[----:B--2---:R-:W-:-:S04]  /*04f0*/  FFMA R13, R16, R15, R13 ;  /* 0x0000000f100d7223 */ /* 0x004fc8000000000d */
[----:B---3--:R-:W-:-:S04]  /*0500*/  FFMA R18, R18, R17, R13 ;  /* 0x0000001112127223 */ /* 0x008fc8000000000d */
[----:B----4-:R-:W-:-:S04]  /*0510*/  FFMA R18, R19, R20, R18 ;  /* 0x0000001413127223 */ /* 0x010fc80000000012 */
[----:B-----5:R-:W-:-:S04]  /*0520*/  FFMA R18, R21, R22, R18 ;  /* 0x0000001615127223 */ /* 0x020fc80000000012 */
[----:B------:R-:W-:-:S04]  /*0530*/  FFMA R18, R23, R24, R18 ;  /* 0x0000001817127223 */ /* 0x000fc80000000012 */
[----:B------:R-:W-:-:S04]  /*0540*/  FFMA R9, R9, R10, R18 ;  /* 0x0000000a09097223 */ /* 0x000fc80000000012 */
[----:B------:R-:W-:-:S04]  /*0550*/  FFMA R12, R12, R11, R9 ;  /* 0x0000000b0c0c7223 */ /* 0x000fc80000000009 */
[----:B------:R-:W-:Y:S01]  /*0560*/  FFMA R15, R25, R26, R12 ;  /* 0x0000001a190f7223 */ /* 0x000fe2000000000c */
[----:B------:R-:W-:Y:S06]  /*0570*/  BRA.U UP1, `(.L_x_2) ;  /* 0xfffffffd011c7547 */ /* 0x000fec000b83ffff */
.L_x_1:
[----:B------:R-:W-:Y:S05]  /*0580*/  BRA.U !UP0, `(.L_x_0) ;  /* 0x00000005082c7547 */ /* 0x000fea000b800000 */
[----:B------:R-:W-:Y:S02]  /*0590*/  UISETP.GE.U32.AND UP0, UPT, UR12, 0x8, UPT ;  /* 0x000000080c00788c */ /* 0x000fe4000bf06070 */
[----:B------:R-:W-:-:S04]  /*05a0*/  ULOP3.LUT UR5, UR16, 0x7, URZ, 0xc0, !UPT ;  /* 0x0000000710057892 */ /* 0x000fc8000f8ec0ff */
[----:B------:R-:W-:-:S03]  /*05b0*/  UISETP.NE.AND UP1, UPT, UR5, URZ, UPT ;  /* 0x000000ff0500728c */ /* 0x000fc6000bf25270 */
[----:B------:R-:W-:Y:S08]  /*05c0*/  BRA.U !UP0, `(.L_x_3) ;  /* 0x0000000108787547 */ /* 0x000ff0000b800000 */
[----:B------:R-:W1:Y:S01]  /*05d0*/  LDC.64 R2, c[0x0][0x380] ;  /* 0x0000e000ff027b82 */ /* 0x000e620000000a00 */
[----:B------:R-:W-:-:S07]  /*05e0*/  IADD3 R9, PT, PT, R7, R8, RZ ;  /* 0x0000000807097210 */ /* 0x000fce0007ffe0ff */
[----:B------:R-:W2:Y:S01]  /*05f0*/  LDC.64 R4, c[0x0][0x388] ;  /* 0x0000e200ff047b82 */ /* 0x000ea20000000a00 */
[----:B-1----:R-:W-:-:S05]  /*0600*/  IMAD.WIDE R2, R9, 0x4, R2 ;  /* 0x0000000409027825 */ /* 0x002fca00078e0202 */
[----:B0-----:R-:W3:Y:S01]  /*0610*/  LDG.E R10, desc[UR14][R2.64] ;  /* 0x0000000e020a7981 */ /* 0x001ee2000c1e1900 */
[----:B--2---:R-:W-:-:S03]  /*0620*/  IMAD.WIDE.U32 R4, R8, 0x4, R4 ;  /* 0x0000000408047825 */ /* 0x004fc600078e0004 */
[----:B------:R-:W2:Y:S04]  /*0630*/  LDG.E R13, desc[UR14][R2.64+0x4] ;  /* 0x0000040e020d7981 */ /* 0x000ea8000c1e1900 */
[----:B------:R-:W3:Y:S04]  /*0640*/  LDG.E R11, desc[UR14][R4.64] ;  /* 0x0000000e040b7981 */ /* 0x000ee8000c1e1900 */
[----:B------:R-:W2:Y:S04]  /*0650*/  LDG.E R12, desc[UR14][R4.64+0x4] ;  /* 0x0000040e040c7981 */ /* 0x000ea8000c1e1900 */
        /* <DEDUP_REMOVED lines=12> */
[----:B------:R-:W-:Y:S01]  /*0720*/  IADD3 R8, PT, PT, R8, 0x8, RZ ;  /* 0x0000000808087810 */ /* 0x000fe20007ffe0ff */
[----:B---3--:R-:W-:-:S04]  /*0730*/  FFMA R10, R10, R11, R15 ;  /* 0x0000000b0a0a7223 */ /* 0x008fc8000000000f */
[----:B--2---:R-:W-:-:S04]  /*0740*/  FFMA R10, R13, R12, R10 ;  /* 0x0000000c0d0a7223 */ /* 0x004fc8000000000a */
[----:B----4-:R-:W-:-:S04]  /*0750*/  FFMA R10, R17, R14, R10 ;  /* 0x0000000e110a7223 */ /* 0x010fc8000000000a */
[----:B-----5:R-:W-:-:S04]  /*0760*/  FFMA R10, R19, R16, R10 ;  /* 0x00000010130a7223 */ /* 0x020fc8000000000a */
[----:B------:R-:W-:-:S04]  /*0770*/  FFMA R10, R21, R18, R10 ;  /* 0x00000012150a7223 */ /* 0x000fc8000000000a */
[----:B------:R-:W-:-:S04]  /*0780*/  FFMA R23, R23, R20, R10 ;  /* 0x0000001417177223 */ /* 0x000fc8000000000a */
[----:B------:R-:W-:-:S04]  /*0790*/  FFMA R0, R0, R9, R23 ;  /* 0x0000000900007223 */ /* 0x000fc80000000017 */
[----:B------:R-:W-:-:S07]  /*07a0*/  FFMA R15, R25, R22, R0 ;  /* 0x00000016190f7223 */ /* 0x000fce0000000000 */
.L_x_3:
[----:B------:R-:W-:Y:S05]  /*07b0*/  BRA.U !UP1, `(.L_x_0) ;  /* 0x0000000109a07547 */ /* 0x000fea000b800000 */
[----:B------:R-:W-:Y:S02]  /*07c0*/  UISETP.GE.U32.AND UP0, UPT, UR5, 0x4, UPT ;  /* 0x000000040500788c */ /* 0x000fe4000bf06070 */
[----:B------:R-:W-:-:S04]  /*07d0*/  ULOP3.LUT UR4, UR16, 0x3, URZ, 0xc0, !UPT ;  /* 0x0000000310047892 */ /* 0x000fc8000f8ec0ff */
[----:B------:R-:W-:-:S03]  /*07e0*/  UISETP.NE.AND UP1, UPT, UR4, URZ, UPT ;  /* 0x000000ff0400728c */ /* 0x000fc6000bf25270 */
[----:B------:R-:W-:Y:S08]  /*07f0*/  BRA.U !UP0, `(.L_x_4) ;  /* 0x0000000108487547 */ /* 0x000ff0000b800000 */
[----:B------:R-:W1:Y:S01]  /*0800*/  LDC.64 R2, c[0x0][0x380] ;  /* 0x0000e000ff027b82 */ /* 0x000e620000000a00 */
[----:B------:R-:W-:-:S07]  /*0810*/  IMAD.IADD R9, R7, 0x1, R8 ;  /* 0x0000000107097824 */ /* 0x000fce00078e0208 */
        /* <DEDUP_REMOVED lines=10> */
[----:B------:R-:W5:Y:S01]  /*08c0*/  LDG.E R14, desc[UR14][R4.64+0xc] ;  /* 0x00000c0e040e7981 */ /* 0x000f62000c1e1900 */
[----:B------:R-:W-:Y:S01]  /*08d0*/  IADD3 R8, PT, PT, R8, 0x4, RZ ;  /* 0x0000000408087810 */ /* 0x000fe20007ffe0ff */
[----:B---3--:R-:W-:-:S04]  /*08e0*/  FFMA R0, R0, R9, R15 ;  /* 0x0000000900007223 */ /* 0x008fc8000000000f */
[----:B--2---:R-:W-:-:S04]  /*08f0*/  FFMA R0, R11, R10, R0 ;  /* 0x0000000a0b007223 */ /* 0x004fc80000000000 */
[----:B----4-:R-:W-:-:S04]  /*0900*/  FFMA R0, R13, R12, R0 ;  /* 0x0000000c0d007223 */ /* 0x010fc80000000000 */
[----:B-----5:R-:W-:-:S07]  /*0910*/  FFMA R15, R17, R14, R0 ;  /* 0x0000000e110f7223 */ /* 0x020fce0000000000 */
.L_x_4:
[----:B------:R-:W-:Y:S05]  /*0920*/  BRA.U !UP1, `(.L_x_0) ;  /* 0x0000000109447547 */ /* 0x000fea000b800000 */
[----:B------:R-:W1:Y:S01]  /*0930*/  LDC.64 R2, c[0x0][0x388] ;  /* 0x0000e200ff027b82 */ /* 0x000e620000000a00 */
[----:B------:R-:W-:Y:S01]  /*0940*/  IADD3 R7, PT, PT, R7, R8, RZ ;  /* 0x0000000807077210 */ /* 0x000fe20007ffe0ff */
[----:B------:R-:W-:-:S06]  /*0950*/  UIADD3 UR4, UPT, UPT, -UR4, URZ, URZ ;  /* 0x000000ff04047290 */ /* 0x000fcc000fffe1ff */
[----:B------:R-:W2:Y:S01]  /*0960*/  LDC.64 R10, c[0x0][0x380] ;  /* 0x0000e000ff0a7b82 */ /* 0x000ea20000000a00 */
[----:B-1----:R-:W-:-:S04]  /*0970*/  IMAD.WIDE.U32 R2, R8, 0x4, R2 ;  /* 0x0000000408027825 */ /* 0x002fc800078e0002 */
[----:B------:R-:W-:Y:S01]  /*0980*/  IMAD.MOV.U32 R4, RZ, RZ, R2 ;  /* 0x000000ffff047224 */ /* 0x000fe200078e0002 */
[----:B------:R-:W-:-:S07]  /*0990*/  MOV R5, R3 ;  /* 0x0000000300057202 */ /* 0x000fce0000000f00 */
.L_x_5:
[----:B--2---:R-:W-:Y:S01]  /*09a0*/  IMAD.WIDE R2, R7, 0x4, R10 ;  /* 0x0000000407027825 */ /* 0x004fe200078e020a */
[----:B0-----:R0:W2:Y:S05]  /*09b0*/  LDG.E R0, desc[UR14][R4.64] ;  /* 0x0000000e04007981 */ /* 0x0010aa000c1e1900 */
[----:B------:R-:W2:Y:S01]  /*09c0*/  LDG.E R2, desc[UR14][R2.64] ;  /* 0x0000000e02027981 */ /* 0x000ea2000c1e1900 */
[----:B------:R-:W-:-:S04]  /*09d0*/  UIADD3 UR4, UPT, UPT, UR4, 0x1, URZ ;  /* 0x0000000104047890 */ /* 0x000fc8000fffe0ff */
[----:B------:R-:W-:Y:S01]  /*09e0*/  UISETP.NE.AND UP0, UPT, UR4, URZ, UPT ;  /* 0x000000ff0400728c */ /* 0x000fe2000bf05270 */
[----:B0-----:R-:W-:Y:S02]  /*09f0*/  IADD3 R4, P0, PT, R4, 0x4, RZ ;  /* 0x0000000404047810 */ /* 0x001fe40007f1e0ff */
[----:B------:R-:W-:-:S03]  /*0a00*/  IADD3 R7, PT, PT, R7, 0x1, RZ ;  /* 0x0000000107077810 */ /* 0x000fc60007ffe0ff */
[----:B------:R-:W-:Y:S02]  /*0a10*/  IMAD.X R5, RZ, RZ, R5, P0 ;  /* 0x000000ffff057224 */ /* 0x000fe400000e0605 */
[----:B--2---:R-:W-:Y:S01]  /*0a20*/  FFMA R15, R2, R0, R15 ;  /* 0x00000000020f7223 */ /* 0x004fe2000000000f */
[----:B------:R-:W-:Y:S06]  /*0a30*/  BRA.U UP0, `(.L_x_5) ;  /* 0xfffffffd00d87547 */ /* 0x000fec000b83ffff */
.L_x_0:
[----:B------:R-:W1:Y:S01]  /*0a40*/  LDC.64 R2, c[0x0][0x390] ;  /* 0x0000e400ff027b82 */ /* 0x000e620000000a00 */
[----:B------:R-:W-:Y:S01]  /*0a50*/  I2FP.F32.S32 R4, UR16 ;  /* 0x0000001000047c45 */ /* 0x000fe20008201400 */
[----:B------:R-:W-:Y:S02]  /*0a60*/  UMOV UR4, 0x3e199998 ;  /* 0x3e19999800047882 */ /* 0x000fe40000000000 */
[----:B------:R-:W-:Y:S01]  /*0a70*/  MOV R7, UR4 ;  /* 0x0000000400077c02 */ /* 0x000fe20008000f00 */
[----:B------:R-:W2:Y:S08]  /*0a80*/  MUFU.RCP R5, R4 ;  /* 0x0000000400057308 */ /* 0x000eb00000001000 */
[----:B------:R-:W3:Y:S01]  /*0a90*/  FCHK P0, R7, R4 ;  /* 0x0000000407007302 */ /* 0x000ee20000000000 */
[----:B--2---:R-:W-:Y:S01]  /*0aa0*/  FFMA R0, -R4, R5, 1 ;  /* 0x3f80000004007423 */ /* 0x004fe20000000105 */
[----:B-1----:R-:W-:-:S04]  /*0ab0*/  IMAD.WIDE R2, R6, 0x4, R2 ;  /* 0x0000000406027825 */ /* 0x002fc800078e0202 */
[----:B------:R-:W-:Y:S01]  /*0ac0*/  FFMA R0, R5, R0, R5 ;  /* 0x0000000005007223 */ /* 0x000fe20000000005 */
[----:B0-----:R0:W-:Y:S03]  /*0ad0*/  STG.E desc[UR14][R2.64], R15 ;  /* 0x0000000f02007986 */ /* 0x0011e6000c10190e */
[----:B------:R-:W-:-:S04]  /*0ae0*/  FFMA R5, R0, 0.14999997615814208984, RZ ;  /* 0x3e19999800057823 */ /* 0x000fc800000000ff */
[----:B------:R-:W-:-:S04]  /*0af0*/  FFMA R8, -R4, R5, 0.14999997615814208984 ;  /* 0x3e19999804087423 */ /* 0x000fc80000000105 */
[----:B------:R-:W-:Y:S01]  /*0b00*/  FFMA R0, R0, R8, R5 ;  /* 0x0000000800007223 */ /* 0x000fe20000000005 */
[----:B0--3--:R-:W-:Y:S06]  /*0b10*/  @!P0 BRA `(.L_x_6) ;  /* 0x00000000000c8947 */ /* 0x009fec0003800000 */
[----:B------:R-:W-:-:S07]  /*0b20*/  MOV R2, 0xb40 ;  /* 0x00000b4000027802 */ /* 0x000fce0000000f00 */
[----:B------:R-:W-:Y:S05]  /*0b30*/  CALL.REL.NOINC `($__internal_0_$__cuda_sm3x_div_rn_noftz_f32_slowpath) ;  /* 0x0000000000187944 */ /* 0x000fea0003c00000 */
[----:B------:R-:W-:-:S07]  /*0b40*/  MOV R0, R7 ;  /* 0x0000000700007202 */ /* 0x000fce0000000f00 */
.L_x_6:
[----:B------:R-:W0:Y:S01]  /*0b50*/  LDC.64 R2, c[0x0][0x388] ;  /* 0x0000e200ff027b82 */ /* 0x000e220000000a00 */
[----:B------:R-:W-:Y:S01]  /*0b60*/  FFMA R15, R15, 0.85000002384185791016, R0 ;  /* 0x3f59999a0f0f7823 */ /* 0x000fe20000000000 */
[----:B0-----:R-:W-:-:S05]  /*0b70*/  IMAD.WIDE R6, R6, 0x4, R2 ;  /* 0x0000000406067825 */ /* 0x001fca00078e0202 */
[----:B------:R-:W-:Y:S01]  /*0b80*/  STG.E desc[UR14][R6.64], R15 ;  /* 0x0000000f06007986 */ /* 0x000fe2000c10190e */
[----:B------:R-:W-:Y:S05]  /*0b90*/  EXIT ;  /* 0x000000000000794d */ /* 0x000fea0003800000 */
        .weak           $__internal_0_$__cuda_sm3x_div_rn_noftz_f32_slowpath
        .type           $__internal_0_$__cuda_sm3x_div_rn_noftz_f32_slowpath,@function
        .size           $__internal_0_$__cuda_sm3x_div_rn_noftz_f32_slowpath,(.L_x_16 - $__internal_0_$__cuda_sm3x_div_rn_noftz_f32_slowpath)
$__internal_0_$__cuda_sm3x_div_rn_noftz_f32_slowpath:
[----:B------:R-:W-:Y:S02]  /*0ba0*/  SHF.R.U32.HI R0, RZ, 0x17, R4 ;  /* 0x00000017ff007819 */ /* 0x000fe40000011604 */
[----:B------:R-:W-:Y:S02]  /*0bb0*/  MOV R5, R4 ;  /* 0x0000000400057202 */ /* 0x000fe40000000f00 */
[----:B------:R-:W-:-:S05]  /*0bc0*/  LOP3.LUT R3, R0, 0xff, RZ, 0xc0, !PT ;  /* 0x000000ff00037812 */ /* 0x000fca00078ec0ff */
[----:B------:R-:W-:-:S05]  /*0bd0*/  VIADD R7, R3, 0xffffffff ;  /* 0xffffffff03077836 */ /* 0x000fca0000000000 */
[----:B------:R-:W-:-:S13]  /*0be0*/  ISETP.GT.U32.AND P0, PT, R7, 0xfd, PT ;  /* 0x000000fd0700780c */ /* 0x000fda0003f04070 */
[----:B------:R-:W-:Y:S01]  /*0bf0*/  @!P0 MOV R8, RZ ;  /* 0x000000ff00088202 */ /* 0x000fe20000000f00 */
[----:B------:R-:W-:Y:S06]  /*0c00*/  @!P0 BRA `(.L_x_7) ;  /* 0x0000000000408947 */ /* 0x000fec0003800000 */
[----:B------:R-:W-:Y:S01]  /*0c10*/  FSETP.GTU.FTZ.AND P0, PT, |R4|, +INF , PT ;  /* 0x7f8000000400780b */ /* 0x000fe20003f1c200 */
[----:B------:R-:W-:-:S12]  /*0c20*/  IMAD.MOV.U32 R0, RZ, RZ, R4 ;  /* 0x000000ffff007224 */ /* 0x000fd800078e0004 */
[----:B------:R-:W-:Y:S05]  /*0c30*/  @P0 BRA `(.L_x_8) ;  /* 0x0000000400280947 */ /* 0x000fea0003800000 */
[----:B------:R-:W-:-:S05]  /*0c40*/  HFMA2 R4, -RZ, RZ, 1.5244140625, -0.0027313232421875 ;  /* 0x3e199998ff047431 */ /* 0x000fca00000001ff */
[----:B------:R-:W-:-:S13]  /*0c50*/  LOP3.LUT P0, RZ, R5, 0x7fffffff, R4, 0xc8, !PT ;  /* 0x7fffffff05ff7812 */ /* 0x000fda000780c804 */
[----:B------:R-:W-:Y:S05]  /*0c60*/  @!P0 BRA `(.L_x_9) ;  /* 0x0000000400148947 */ /* 0x000fea0003800000 */
[----:B------:R-:W-:Y:S02]  /*0c70*/  FSETP.NEU.FTZ.AND P0, PT, |R0|, +INF , PT ;  /* 0x7f8000000000780b */ /* 0x000fe40003f1d200 */
[----:B------:R-:W-:-:S04]  /*0c80*/  LOP3.LUT P1, RZ, R4, 0x7fffffff, RZ, 0xc0, !PT ;  /* 0x7fffffff04ff7812 */ /* 0x000fc8000782c0ff */
[----:B------:R-:W-:-:S13]  /*0c90*/  PLOP3.LUT P0, PT, P0, P1, PT, 0x2f, 0xf2 ;  /* 0x0000000000f2781c */ /* 0x000fda0000702577 */
[----:B------:R-:W-:Y:S05]  /*0ca0*/  @P0 BRA `(.L_x_10) ;  /* 0x0000000000fc0947 */ /* 0x000fea0003800000 */
[----:B------:R-:W-:-:S13]  /*0cb0*/  LOP3.LUT P0, RZ, R5, 0x7fffffff, RZ, 0xc0, !PT ;  /* 0x7fffffff05ff7812 */ /* 0x000fda000780c0ff */
[----:B------:R-:W-:Y:S05]  /*0cc0*/  @!P0 BRA `(.L_x_11) ;  /* 0x0000000000e88947 */ /* 0x000fea0003800000 */
[----:B------:R-:W-:Y:S02]  /*0cd0*/  ISETP.GE.AND P0, PT, R7, RZ, PT ;  /* 0x000000ff0700720c */ /* 0x000fe40003f06270 */
[----:B------:R-:W-:-:S11]  /*0ce0*/  MOV R8, RZ ;  /* 0x000000ff00087202 */ /* 0x000fd60000000f00 */
[----:B------:R-:W-:Y:S01]  /*0cf0*/  @!P0 FFMA R5, R0, 1.84467440737095516160e+19, RZ ;  /* 0x5f80000000058823 */ /* 0x000fe200000000ff */
[----:B------:R-:W-:-:S07]  /*0d00*/  @!P0 IADD3 R8, PT, PT, R8, 0x40, RZ ;  /* 0x0000004008088810 */ /* 0x000fce0007ffe0ff */
.L_x_7:
[----:B------:R-:W-:Y:S01]  /*0d10*/  LEA R0, R3, 0xc0800000, 0x17 ;  /* 0xc080000003007811 */ /* 0x000fe200078eb8ff */
[----:B------:R-:W-:Y:S01]  /*0d20*/  UMOV UR4, 0x3e199998 ;  /* 0x3e19999800047882 */ /* 0x000fe20000000000 */
[----:B------:R-:W-:Y:S01]  /*0d30*/  IADD3 R3, PT, PT, R8, 0x7c, -R3 ;  /* 0x0000007c08037810 */ /* 0x000fe20007ffe803 */
[----:B------:R-:W-:Y:S02]  /*0d40*/  UIADD3 UR4, UPT, UPT, UR4, 0x1800000, URZ ;  /* 0x0180000004047890 */ /* 0x000fe4000fffe0ff */
[----:B------:R-:W-:-:S04]  /*0d50*/  IMAD.IADD R5, R5, 0x1, -R0 ;  /* 0x0000000105057824 */ /* 0x000fc800078e0a00 */
[----:B------:R-:W0:Y:S01]  /*0d60*/  MUFU.RCP R0, R5 ;  /* 0x0000000500007308 */ /* 0x000e220000001000 */
[----:B------:R-:W-:-:S04]  /*0d70*/  FADD.FTZ R7, -R5, -RZ ;  /* 0x800000ff05077221 */ /* 0x000fc80000010100 */
[----:B0-----:R-:W-:-:S04]  /*0d80*/  FFMA R9, R0, R7, 1 ;  /* 0x3f80000000097423 */ /* 0x001fc80000000007 */
[----:B------:R-:W-:-:S04]  /*0d90*/  FFMA R0, R0, R9, R0 ;  /* 0x0000000900007223 */ /* 0x000fc80000000000 */
[----:B------:R-:W-:-:S04]  /*0da0*/  FFMA R4, R0, UR4, RZ ;  /* 0x0000000400047c23 */ /* 0x000fc800080000ff */
[----:B------:R-:W-:-:S04]  /*0db0*/  FFMA R9, R7, R4, UR4 ;  /* 0x0000000407097e23 */ /* 0x000fc80008000004 */
[----:B------:R-:W-:-:S04]  /*0dc0*/  FFMA R9, R0, R9, R4 ;  /* 0x0000000900097223 */ /* 0x000fc80000000004 */
[----:B------:R-:W-:-:S04]  /*0dd0*/  FFMA R10, R7, R9, UR4 ;  /* 0x00000004070a7e23 */ /* 0x000fc80008000009 */
[----:B------:R-:W-:-:S05]  /*0de0*/  FFMA R7, R0, R10, R9 ;  /* 0x0000000a00077223 */ /* 0x000fca0000000009 */
[----:B------:R-:W-:-:S04]  /*0df0*/  SHF.R.U32.HI R4, RZ, 0x17, R7 ;  /* 0x00000017ff047819 */ /* 0x000fc80000011607 */
[----:B------:R-:W-:-:S04]  /*0e00*/  LOP3.LUT R4, R4, 0xff, RZ, 0xc0, !PT ;  /* 0x000000ff04047812 */ /* 0x000fc800078ec0ff */
[----:B------:R-:W-:-:S04]  /*0e10*/  IADD3 R8, PT, PT, R4, R3, RZ ;  /* 0x0000000304087210 */ /* 0x000fc80007ffe0ff */
[----:B------:R-:W-:-:S04]  /*0e20*/  IADD3 R4, PT, PT, R8, -0x1, RZ ;  /* 0xffffffff08047810 */ /* 0x000fc80007ffe0ff */
[----:B------:R-:W-:-:S13]  /*0e30*/  ISETP.GE.U32.AND P0, PT, R4, 0xfe, PT ;  /* 0x000000fe0400780c */ /* 0x000fda0003f06070 */
[----:B------:R-:W-:Y:S05]  /*0e40*/  @!P0 BRA `(.L_x_12) ;  /* 0x0000000000808947 */ /* 0x000fea0003800000 */
[----:B------:R-:W-:-:S13]  /*0e50*/  ISETP.GT.AND P0, PT, R8, 0xfe, PT ;  /* 0x000000fe0800780c */ /* 0x000fda0003f04270 */
[----:B------:R-:W-:Y:S05]  /*0e60*/  @P0 BRA `(.L_x_13) ;  /* 0x00000000006c0947 */ /* 0x000fea0003800000 */
[----:B------:R-:W-:-:S13]  /*0e70*/  ISETP.GE.AND P0, PT, R8, 0x1, PT ;  /* 0x000000010800780c */ /* 0x000fda0003f06270 */
[----:B------:R-:W-:Y:S05]  /*0e80*/  @P0 BRA `(.L_x_14) ;  /* 0x0000000000980947 */ /* 0x000fea0003800000 */
[----:B------:R-:W-:Y:S02]  /*0e90*/  ISETP.GE.AND P0, PT, R8, -0x18, PT ;  /* 0xffffffe80800780c */ /* 0x000fe40003f06270 */
[----:B------:R-:W-:-:S11]  /*0ea0*/  LOP3.LUT R7, R7, 0x80000000, RZ, 0xc0, !PT ;  /* 0x8000000007077812 */ /* 0x000fd600078ec0ff */
[----:B------:R-:W-:Y:S05]  /*0eb0*/  @!P0 BRA `(.L_x_14) ;  /* 0x00000000008c8947 */ /* 0x000fea0003800000 */
[-CC-:B------:R-:W-:Y:S01]  /*0ec0*/  FFMA.RZ R3, R0, R10.reuse, R9.reuse ;  /* 0x0000000a00037223 */ /* 0x180fe2000000c009 */
[C---:B------:R-:W-:Y:S02]  /*0ed0*/  IADD3 R5, PT, PT, R8.reuse, 0x20, RZ ;  /* 0x0000002008057810 */ /* 0x040fe40007ffe0ff */
[----:B------:R-:W-:Y:S02]  /*0ee0*/  ISETP.NE.AND P2, PT, R8, RZ, PT ;  /* 0x000000ff0800720c */ /* 0x000fe40003f45270 */
[----:B------:R-:W-:Y:S01]  /*0ef0*/  LOP3.LUT R4, R3, 0x7fffff, RZ, 0xc0, !PT ;  /* 0x007fffff03047812 */ /* 0x000fe200078ec0ff */
[CCC-:B------:R-:W-:Y:S01]  /*0f00*/  FFMA.RP R3, R0.reuse, R10.reuse, R9.reuse ;  /* 0x0000000a00037223 */ /* 0x1c0fe20000008009 */
[----:B------:R-:W-:Y:S01]  /*0f10*/  FFMA.RM R0, R0, R10, R9 ;  /* 0x0000000a00007223 */ /* 0x000fe20000004009 */
[----:B------:R-:W-:Y:S01]  /*0f20*/  ISETP.NE.AND P1, PT, R8, RZ, PT ;  /* 0x000000ff0800720c */ /* 0x000fe20003f25270 */
[----:B------:R-:W-:Y:S01]  /*0f30*/  IMAD.MOV R8, RZ, RZ, -R8 ;  /* 0x000000ffff087224 */ /* 0x000fe200078e0a08 */
[----:B------:R-:W-:-:S02]  /*0f40*/  LOP3.LUT R4, R4, 0x800000, RZ, 0xfc, !PT ;  /* 0x0080000004047812 */ /* 0x000fc400078efcff */
[----:B------:R-:W-:Y:S02]  /*0f50*/  FSETP.NEU.FTZ.AND P0, PT, R3, R0, PT ;  /* 0x000000000300720b */ /* 0x000fe40003f1d000 */
[----:B------:R-:W-:Y:S02]  /*0f60*/  SHF.L.U32 R5, R4, R5, RZ ;  /* 0x0000000504057219 */ /* 0x000fe400000006ff */
[----:B------:R-:W-:Y:S02]  /*0f70*/  SEL R3, R8, RZ, P2 ;  /* 0x000000ff08037207 */ /* 0x000fe40001000000 */
[----:B------:R-:W-:Y:S02]  /*0f80*/  ISETP.NE.AND P1, PT, R5, RZ, P1 ;  /* 0x000000ff0500720c */ /* 0x000fe40000f25270 */
[----:B------:R-:W-:Y:S02]  /*0f90*/  SHF.R.U32.HI R3, RZ, R3, R4 ;  /* 0x00000003ff037219 */ /* 0x000fe40000011604 */
[----:B------:R-:W-:-:S02]  /*0fa0*/  PLOP3.LUT P0, PT, P0, P1, PT, 0xf8, 0x8f ;  /* 0x00000000008f781c */ /* 0x000fc40000703f70 */
[----:B------:R-:W-:Y:S02]  /*0fb0*/  SHF.R.U32.HI R5, RZ, 0x1, R3 ;  /* 0x00000001ff057819 */ /* 0x000fe40000011603 */
[----:B------:R-:W-:-:S04]  /*0fc0*/  SEL R0, RZ, 0x1, !P0 ;  /* 0x00000001ff007807 */ /* 0x000fc80004000000 */
[----:B------:R-:W-:-:S04]  /*0fd0*/  LOP3.LUT R0, R0, 0x1, R5, 0xf8, !PT ;  /* 0x0000000100007812 */ /* 0x000fc800078ef805 */
[----:B------:R-:W-:-:S04]  /*0fe0*/  LOP3.LUT R0, R0, R3, RZ, 0xc0, !PT ;  /* 0x0000000300007212 */ /* 0x000fc800078ec0ff */
[----:B------:R-:W-:-:S04]  /*0ff0*/  IADD3 R0, PT, PT, R5, R0, RZ ;  /* 0x0000000005007210 */ /* 0x000fc80007ffe0ff */
[----:B------:R-:W-:Y:S01]  /*1000*/  LOP3.LUT R7, R0, R7, RZ, 0xfc, !PT ;  /* 0x0000000700077212 */ /* 0x000fe200078efcff */
[----:B------:R-:W-:Y:S06]  /*1010*/  BRA `(.L_x_14) ;  /* 0x0000000000347947 */ /* 0x000fec0003800000 */
.L_x_13:
[----:B------:R-:W-:-:S04]  /*1020*/  LOP3.LUT R7, R7, 0x80000000, RZ, 0xc0, !PT ;  /* 0x8000000007077812 */ /* 0x000fc800078ec0ff */
[----:B------:R-:W-:Y:S01]  /*1030*/  LOP3.LUT R7, R7, 0x7f800000, RZ, 0xfc, !PT ;  /* 0x7f80000007077812 */ /* 0x000fe200078efcff */
[----:B------:R-:W-:Y:S06]  /*1040*/  BRA `(.L_x_14) ;  /* 0x0000000000287947 */ /* 0x000fec0003800000 */
.L_x_12:
[----:B------:R-:W-:Y:S01]  /*1050*/  LEA R7, R3, R7, 0x17 ;  /* 0x0000000703077211 */ /* 0x000fe200078eb8ff */
[----:B------:R-:W-:Y:S06]  /*1060*/  BRA `(.L_x_14) ;  /* 0x0000000000207947 */ /* 0x000fec0003800000 */
.L_x_11:
[----:B------:R-:W-:-:S04]  /*1070*/  LOP3.LUT R4, R5, 0x80000000, R4, 0x48, !PT ;  /* 0x8000000005047812 */ /* 0x000fc800078e4804 */
[----:B------:R-:W-:Y:S01]  /*1080*/  LOP3.LUT R7, R4, 0x7f800000, RZ, 0xfc, !PT ;  /* 0x7f80000004077812 */ /* 0x000fe200078efcff */
[----:B------:R-:W-:Y:S06]  /*1090*/  BRA `(.L_x_14) ;  /* 0x0000000000147947 */ /* 0x000fec0003800000 */
.L_x_10:
[----:B------:R-:W-:Y:S01]  /*10a0*/  LOP3.LUT R7, R5, 0x80000000, R4, 0x48, !PT ;  /* 0x8000000005077812 */ /* 0x000fe200078e4804 */
[----:B------:R-:W-:Y:S06]  /*10b0*/  BRA `(.L_x_14) ;  /* 0x00000000000c7947 */ /* 0x000fec0003800000 */
.L_x_9:
[----:B------:R-:W0:Y:S01]  /*10c0*/  MUFU.RSQ R7, -QNAN ;  /* 0xffc0000000077908 */ /* 0x000e220000001400 */
[----:B------:R-:W-:Y:S05]  /*10d0*/  BRA `(.L_x_14) ;  /* 0x0000000000047947 */ /* 0x000fea0003800000 */
.L_x_8:
[----:B------:R-:W-:-:S07]  /*10e0*/  FADD.FTZ R7, R0, 0.14999997615814208984 ;  /* 0x3e19999800077421 */ /* 0x000fce0000010000 */
.L_x_14:
[----:B------:R-:W-:-:S04]  /*10f0*/  HFMA2 R3, -RZ, RZ, 0, 0 ;  /* 0x00000000ff037431 */ /* 0x000fc800000001ff */
[----:B0-----:R-:W-:Y:S05]  /*1100*/  RET.REL.NODEC R2 `(_Z15pagerank_kernelPfS_S_i) ;  /* 0xffffffec02bc7950 */ /* 0x001fea0003c3ffff */
.L_x_15:
[----:B------:R-:W-:-:S00]  /*1110*/  BRA `(.L_x_15) ;  /* 0xfffffffc00fc7947 */ /* 0x000fc0000383ffff */
[----:B------:R-:W-:-:S00]  /*1120*/  NOP ;  /* 0x0000000000007918 */ /* 0x000fc00000000000 */
        /* <DEDUP_REMOVED lines=13> */
.L_x_16:


//--------------------- .nv.shared.reserved.0     --------------------------
	.section	.nv.shared.reserved.0,"aw",@nobits
	.weak		__nv_reservedSMEM_offset_0_alias
	.size		__nv_reservedSMEM_offset_0_alias, 0, 64
	.other		__nv_reservedSMEM_offset_0_alias,@"STO_CUDA_RESERVED_SHARED STV_DEFAULT"
__nv_reservedSMEM_offset_0_alias:
	.zero		0
	.zero		64


//--------------------- .nv.constant0._Z15pagerank_kernelPfS_S_i --------------------------
	.section	.nv.constant0._Z15pagerank_kernelPfS_S_i,"a",@progbits
	.sectionflags	@""
	.align	4
.nv.constant0._Z15pagerank_kernelPfS_S_i:
	.zero		924


//--------------------- SYMBOLS --------------------------

	.type		.nv.reservedSmem.offset0,@object
	.size		.nv.reservedSmem.offset0,0x4
